//
// Generated by NVIDIA NVVM Compiler
//
// Compiler Build ID: CL-36424714
// Cuda compilation tools, release 13.0, V13.0.88
// Based on NVVM 20.0.0
//

.version 9.0
.target sm_100
.address_size 64

	// .globl	dt_z_real

.visible .entry dt_z_real(
	.param .u64 .ptr .align 1 dt_z_real_param_0,
	.param .u64 .ptr .align 1 dt_z_real_param_1,
	.param .u32 dt_z_real_param_2,
	.param .u32 dt_z_real_param_3,
	.param .u32 dt_z_real_param_4,
	.param .u32 dt_z_real_param_5
)
{
	.reg .pred 	%p<9>;
	.reg .b32 	%r<25>;
	.reg .b32 	%f<10>;
	.reg .b64 	%rd<25>;

	ld.param.u64 	%rd4, [dt_z_real_param_0];
	ld.param.u64 	%rd5, [dt_z_real_param_1];
	ld.param.u32 	%r4, [dt_z_real_param_2];
	ld.param.u32 	%r8, [dt_z_real_param_3];
	ld.param.u32 	%r6, [dt_z_real_param_4];
	ld.param.u32 	%r7, [dt_z_real_param_5];
	cvta.to.global.u64 	%rd1, %rd4;
	cvta.to.global.u64 	%rd2, %rd5;
	mov.u32 	%r9, %tid.x;
	mov.u32 	%r10, %ctaid.x;
	mov.u32 	%r11, %ntid.x;
	mad.lo.s32 	%r1, %r10, %r11, %r9;
	mov.u32 	%r12, %tid.y;
	mov.u32 	%r13, %ctaid.y;
	mov.u32 	%r14, %ntid.y;
	mad.lo.s32 	%r15, %r13, %r14, %r12;
	mov.u32 	%r16, %tid.z;
	mov.u32 	%r17, %ctaid.z;
	mov.u32 	%r18, %ntid.z;
	mad.lo.s32 	%r3, %r17, %r18, %r16;
	setp.ge.u32 	%p1, %r1, %r4;
	setp.ge.u32 	%p2, %r15, %r8;
	or.pred  	%p3, %p1, %p2;
	setp.ge.u32 	%p4, %r3, %r6;
	or.pred  	%p5, %p3, %p4;
	@%p5 bra 	$L__BB0_8;
	mad.lo.s32 	%r19, %r8, %r3, %r15;
	mad.lo.s32 	%r20, %r19, %r4, %r1;
	cvt.u64.u32 	%rd3, %r20;
	setp.ne.s32 	%p6, %r3, 0;
	@%p6 bra 	$L__BB0_5;
	setp.eq.s32 	%p8, %r7, 0;
	@%p8 bra 	$L__BB0_4;
	shl.b64 	%rd14, %rd3, 2;
	add.s64 	%rd15, %rd2, %rd14;
	ld.global.f32 	%f5, [%rd15];
	mul.lo.s32 	%r23, %r8, %r4;
	mul.wide.u32 	%rd16, %r23, 4;
	add.s64 	%rd17, %rd15, %rd16;
	ld.global.f32 	%f6, [%rd17];
	sub.f32 	%f7, %f5, %f6;
	add.s64 	%rd18, %rd1, %rd14;
	st.global.f32 	[%rd18], %f7;
	bra.uni 	$L__BB0_8;
$L__BB0_4:
	mul.lo.s32 	%r24, %r8, %r4;
	cvt.u64.u32 	%rd19, %r24;
	add.s64 	%rd20, %rd3, %rd19;
	shl.b64 	%rd21, %rd20, 2;
	add.s64 	%rd22, %rd2, %rd21;
	ld.global.f32 	%f8, [%rd22];
	neg.f32 	%f9, %f8;
	shl.b64 	%rd23, %rd3, 2;
	add.s64 	%rd24, %rd1, %rd23;
	st.global.f32 	[%rd24], %f9;
	bra.uni 	$L__BB0_8;
$L__BB0_5:
	add.s32 	%r21, %r6, -1;
	setp.ne.s32 	%p7, %r3, %r21;
	@%p7 bra 	$L__BB0_7;
	shl.b64 	%rd11, %rd3, 2;
	add.s64 	%rd12, %rd2, %rd11;
	ld.global.f32 	%f4, [%rd12];
	add.s64 	%rd13, %rd1, %rd11;
	st.global.f32 	[%rd13], %f4;
	bra.uni 	$L__BB0_8;
$L__BB0_7:
	shl.b64 	%rd6, %rd3, 2;
	add.s64 	%rd7, %rd2, %rd6;
	ld.global.f32 	%f1, [%rd7];
	mul.lo.s32 	%r22, %r8, %r4;
	mul.wide.u32 	%rd8, %r22, 4;
	add.s64 	%rd9, %rd7, %rd8;
	ld.global.f32 	%f2, [%rd9];
	sub.f32 	%f3, %f1, %f2;
	add.s64 	%rd10, %rd1, %rd6;
	st.global.f32 	[%rd10], %f3;
$L__BB0_8:
	ret;

}


// ===== COMPILED SASS (sm_100) =====

	.target	sm_100

	.elftype	@"ET_EXEC"


//--------------------- .note.nv.tkinfo           --------------------------
	.section	.note.nv.tkinfo,"",@"SHT_NOTE"
	.sectionflags	@"SHF_NOTE_NV_TKINFO"
	.tkinfo
        /*0018*/ 	.word	0x00000002
        /*0030*/ 	.string	""
        /*0030*/ 	.string	"ptxas"
        /*0030*/ 	.string	"Cuda compilation tools, release 13.0, V13.0.88"
        /*0030*/ 	.string	"Build cuda_13.0.r13.0/compiler.36424714_0"
        /*0030*/ 	.string	"-arch sm_100 -m 64 "



//--------------------- .note.nv.cuinfo           --------------------------
	.section	.note.nv.cuinfo,"",@"SHT_NOTE"
	.sectionflags	@"SHF_NOTE_NV_CUINFO"
        /*0018*/ 	.short	0x0002
        /*001a*/ 	.short	0x0064
        /*001c*/ 	.short	0x0082
	.zero		2


//--------------------- .nv.info                  --------------------------
	.section	.nv.info,"",@"SHT_CUDA_INFO"
	.align	4


	//----- nvinfo : EIATTR_REGCOUNT
	.align		4
        /*0000*/ 	.byte	0x04, 0x2f
        /*0002*/ 	.short	(.L_1 - .L_0)
	.align		4
.L_0:
        /*0004*/ 	.word	index@(dt_z_real)
        /*0008*/ 	.word	0x0000000c


	//----- nvinfo : EIATTR_FRAME_SIZE
	.align		4
.L_1:
        /*000c*/ 	.byte	0x04, 0x11
        /*000e*/ 	.short	(.L_3 - .L_2)
	.align		4
.L_2:
        /*0010*/ 	.word	index@(dt_z_real)
        /*0014*/ 	.word	0x00000000


	//----- nvinfo : EIATTR_MIN_STACK_SIZE
	.align		4
.L_3:
        /*0018*/ 	.byte	0x04, 0x12
        /*001a*/ 	.short	(.L_5 - .L_4)
	.align		4
.L_4:
        /*001c*/ 	.word	index@(dt_z_real)
        /*0020*/ 	.word	0x00000000
.L_5:


//--------------------- .nv.compat                --------------------------
	.section	.nv.compat,"",@"SHT_CUDA_COMPAT_INFO"
	.align	4
        /*0000*/ 	.byte	0x02, 0x09, 0x00, 0x00, 0x02, 0x02, 0x01, 0x00, 0x02, 0x05, 0x05, 0x00, 0x03, 0x07, 0x01, 0x01
        /*0010*/ 	.byte	0x02, 0x03, 0x00, 0x00, 0x02, 0x06, 0x01, 0x00, 0x04, 0x0b, 0x08, 0x00, 0x09, 0x00, 0x00, 0x00
        /*0020*/ 	.byte	0x00, 0x00, 0x00, 0x00


//--------------------- .nv.info.dt_z_real        --------------------------
	.section	.nv.info.dt_z_real,"",@"SHT_CUDA_INFO"
	.sectionflags	@""
	.align	4


	//----- nvinfo : EIATTR_CUDA_API_VERSION
	.align		4
        /*0000*/ 	.byte	0x04, 0x37
        /*0002*/ 	.short	(.L_7 - .L_6)
.L_6:
        /*0004*/ 	.word	0x00000082


	//----- nvinfo : EIATTR_KPARAM_INFO
	.align		4
.L_7:
        /*0008*/ 	.byte	0x04, 0x17
        /*000a*/ 	.short	(.L_9 - .L_8)
.L_8:
        /*000c*/ 	.word	0x00000000
        /*0010*/ 	.short	0x0005
        /*0012*/ 	.short	0x001c
        /*0014*/ 	.byte	0x00, 0xf0, 0x11, 0x00


	//----- nvinfo : EIATTR_KPARAM_INFO
	.align		4
.L_9:
        /*0018*/ 	.byte	0x04, 0x17
        /*001a*/ 	.short	(.L_11 - .L_10)
.L_10:
        /*001c*/ 	.word	0x00000000
        /*0020*/ 	.short	0x0004
        /*0022*/ 	.short	0x0018
        /*0024*/ 	.byte	0x00, 0xf0, 0x11, 0x00


	//----- nvinfo : EIATTR_KPARAM_INFO
	.align		4
.L_11:
        /*0028*/ 	.byte	0x04, 0x17
        /*002a*/ 	.short	(.L_13 - .L_12)
.L_12:
        /*002c*/ 	.word	0x00000000
        /*0030*/ 	.short	0x0003
        /*0032*/ 	.short	0x0014
        /*0034*/ 	.byte	0x00, 0xf0, 0x11, 0x00


	//----- nvinfo : EIATTR_KPARAM_INFO
	.align		4
.L_13:
        /*0038*/ 	.byte	0x04, 0x17
        /*003a*/ 	.short	(.L_15 - .L_14)
.L_14:
        /*003c*/ 	.word	0x00000000
        /*0040*/ 	.short	0x0002
        /*0042*/ 	.short	0x0010
        /*0044*/ 	.byte	0x00, 0xf0, 0x11, 0x00


	//----- nvinfo : EIATTR_KPARAM_INFO
	.align		4
.L_15:
        /*0048*/ 	.byte	0x04, 0x17
        /*004a*/ 	.short	(.L_17 - .L_16)
.L_16:
        /*004c*/ 	.word	0x00000000
        /*0050*/ 	.short	0x0001
        /*0052*/ 	.short	0x0008
        /*0054*/ 	.byte	0x00, 0xf5, 0x21, 0x00


	//----- nvinfo : EIATTR_KPARAM_INFO
	.align		4
.L_17:
        /*0058*/ 	.byte	0x04, 0x17
        /*005a*/ 	.short	(.L_19 - .L_18)
.L_18:
        /*005c*/ 	.word	0x00000000
        /*0060*/ 	.short	0x0000
        /*0062*/ 	.short	0x0000
        /*0064*/ 	.byte	0x00, 0xf5, 0x21, 0x00


	//----- nvinfo : EIATTR_SPARSE_MMA_MASK
	.align		4
.L_19:
        /*0068*/ 	.byte	0x03, 0x50
        /*006a*/ 	.short	0x0000


	//----- nvinfo : EIATTR_MAXREG_COUNT
	.align		4
        /*006c*/ 	.byte	0x03, 0x1b
        /*006e*/ 	.short	0x00ff


	//----- nvinfo : EIATTR_MERCURY_ISA_VERSION
	.align		4
        /*0070*/ 	.byte	0x03, 0x5f
        /*0072*/ 	.short	0x0101


	//----- nvinfo : EIATTR_VRC_CTA_INIT_COUNT
	.align		4
        /*0074*/ 	.byte	0x02, 0x4a
	.zero		1
	.zero		1


	//----- nvinfo : EIATTR_EXIT_INSTR_OFFSETS
	.align		4
        /*0078*/ 	.byte	0x04, 0x1c
        /*007a*/ 	.short	(.L_21 - .L_20)


	//   ....[0]....
.L_20:
        /*007c*/ 	.word	0x00000120


	//   ....[1]....
        /*0080*/ 	.word	0x00000280


	//   ....[2]....
        /*0084*/ 	.word	0x00000340


	//   ....[3]....
        /*0088*/ 	.word	0x00000410


	//   ....[4]....
        /*008c*/ 	.word	0x000004f0


	//----- nvinfo : EIATTR_CRS_STACK_SIZE
	.align		4
.L_21:
        /*0090*/ 	.byte	0x04, 0x1e
        /*0092*/ 	.short	(.L_23 - .L_22)
.L_22:
        /*0094*/ 	.word	0x00000000


	//----- nvinfo : EIATTR_CBANK_PARAM_SIZE
	.align		4
.L_23:
        /*0098*/ 	.byte	0x03, 0x19
        /*009a*/ 	.short	0x0020


	//----- nvinfo : EIATTR_PARAM_CBANK
	.align		4
        /*009c*/ 	.byte	0x04, 0x0a
        /*009e*/ 	.short	(.L_25 - .L_24)
	.align		4
.L_24:
        /*00a0*/ 	.word	index@(.nv.constant0.dt_z_real)
        /*00a4*/ 	.short	0x0380
        /*00a6*/ 	.short	0x0020


	//----- nvinfo : EIATTR_SW_WAR
	.align		4
.L_25:
        /*00a8*/ 	.byte	0x04, 0x36
        /*00aa*/ 	.short	(.L_27 - .L_26)
.L_26:
        /*00ac*/ 	.word	0x00000008
.L_27:


//--------------------- .nv.callgraph             --------------------------
	.section	.nv.callgraph,"",@"SHT_CUDA_CALLGRAPH"
	.align	4
	.sectionentsize	8
	.align		4
        /*0000*/ 	.word	0x00000000
	.align		4
        /*0004*/ 	.word	0xffffffff
	.align		4
        /*0008*/ 	.word	0x00000000
	.align		4
        /*000c*/ 	.word	0xfffffffe
	.align		4
        /*0010*/ 	.word	0x00000000
	.align		4
        /*0014*/ 	.word	0xfffffffd
	.align		4
        /*0018*/ 	.word	0x00000000
	.align		4
        /*001c*/ 	.word	0xfffffffc


//--------------------- .text.dt_z_real           --------------------------
	.section	.text.dt_z_real,"ax",@progbits
	.align	128
        .global         dt_z_real
        .type           dt_z_real,@function
        .size           dt_z_real,(.L_x_4 - dt_z_real)
        .other          dt_z_real,@"STO_CUDA_ENTRY STV_DEFAULT"
dt_z_real:
.text.dt_z_real:
[----:B------:R-:W-:Y:S01]  /*0000*/  LDC R1, c[0x0][0x37c] ;  /* 0x0000df00ff017b82 */ /* 0x000fe20000000800 */
[----:B------:R-:W0:Y:S07]  /*0010*/  S2R R0, SR_TID.Y ;  /* 0x0000000000007919 */ /* 0x000e2e0000002200 */
[----:B------:R-:W1:Y:S01]  /*0020*/  LDC R4, c[0x0][0x360] ;  /* 0x0000d800ff047b82 */ /* 0x000e620000000800 */
[----:B------:R-:W2:Y:S01]  /*0030*/  LDCU UR8, c[0x0][0x398] ;  /* 0x00007300ff0877ac */ /* 0x000ea20008000800 */
[----:B------:R-:W1:Y:S01]  /*0040*/  S2R R5, SR_TID.X ;  /* 0x0000000000057919 */ /* 0x000e620000002100 */
[----:B------:R-:W3:Y:S05]  /*0050*/  S2R R6, SR_TID.Z ;  /* 0x0000000000067919 */ /* 0x000eea0000002300 */
[----:B------:R-:W0:Y:S08]  /*0060*/  S2UR UR5, SR_CTAID.Y ;  /* 0x00000000000579c3 */ /* 0x000e300000002600 */
[----:B------:R-:W0:Y:S08]  /*0070*/  LDC R7, c[0x0][0x364] ;  /* 0x0000d900ff077b82 */ /* 0x000e300000000800 */
[----:B------:R-:W1:Y:S08]  /*0080*/  S2UR UR4, SR_CTAID.X ;  /* 0x00000000000479c3 */ /* 0x000e700000002500 */
[----:B------:R-:W4:Y:S08]  /*0090*/  LDC.64 R2, c[0x0][0x390] ;  /* 0x0000e400ff027b82 */ /* 0x000f300000000a00 */
[----:B------:R-:W3:Y:S01]  /*00a0*/  S2UR UR6, SR_CTAID.Z ;  /* 0x00000000000679c3 */ /* 0x000ee20000002700 */
[----:B0-----:R-:W-:-:S07]  /*00b0*/  IMAD R0, R7, UR5, R0 ;  /* 0x0000000507007c24 */ /* 0x001fce000f8e0200 */
[----:B------:R-:W3:Y:S01]  /*00c0*/  LDC R9, c[0x0][0x368] ;  /* 0x0000da00ff097b82 */ /* 0x000ee20000000800 */
[----:B-1----:R-:W-:Y:S01]  /*00d0*/  IMAD R5, R4, UR4, R5 ;  /* 0x0000000404057c24 */ /* 0x002fe2000f8e0205 */
[----:B----4-:R-:W-:-:S04]  /*00e0*/  ISETP.GE.U32.AND P0, PT, R0, R3, PT ;  /* 0x000000030000720c */ /* 0x010fc80003f06070 */
[----:B------:R-:W-:Y:S01]  /*00f0*/  ISETP.GE.U32.OR P0, PT, R5, R2, P0 ;  /* 0x000000020500720c */ /* 0x000fe20000706470 */
[----:B---3--:R-:W-:-:S05]  /*0100*/  IMAD R4, R9, UR6, R6 ;  /* 0x0000000609047c24 */ /* 0x008fca000f8e0206 */
[----:B--2---:R-:W-:-:S13]  /*0110*/  ISETP.GE.U32.OR P0, PT, R4, UR8, P0 ;  /* 0x0000000804007c0c */ /* 0x004fda0008706470 */
[----:B------:R-:W-:Y:S05]  /*0120*/  @P0 EXIT ;  /* 0x000000000000094d */ /* 0x000fea0003800000 */
[C---:B------:R-:W-:Y:S01]  /*0130*/  ISETP.NE.AND P0, PT, R4.reuse, RZ, PT ;  /* 0x000000ff0400720c */ /* 0x040fe20003f05270 */
[----:B------:R-:W-:Y:S01]  /*0140*/  IMAD R0, R4, R3, R0 ;  /* 0x0000000304007224 */ /* 0x000fe200078e0200 */
[----:B------:R-:W0:Y:S03]  /*0150*/  LDCU.64 UR6, c[0x0][0x358] ;  /* 0x00006b00ff0677ac */ /* 0x000e260008000a00 */
[----:B------:R-:W-:-:S08]  /*0160*/  IMAD R0, R0, R2, R5 ;  /* 0x0000000200007224 */ /* 0x000fd000078e0205 */
[----:B------:R-:W-:Y:S05]  /*0170*/  @P0 BRA `(.L_x_0) ;  /* 0x0000000000740947 */ /* 0x000fea0003800000 */
[----:B------:R-:W1:Y:S02]  /*0180*/  LDCU UR4, c[0x0][0x39c] ;  /* 0x00007380ff0477ac */ /* 0x000e640008000800 */
[----:B-1----:R-:W-:-:S09]  /*0190*/  UISETP.NE.AND UP0, UPT, UR4, URZ, UPT ;  /* 0x000000ff0400728c */ /* 0x002fd2000bf05270 */
[----:B------:R-:W-:Y:S05]  /*01a0*/  BRA.U !UP0, `(.L_x_1) ;  /* 0x0000000108387547 */ /* 0x000fea000b800000 */
[----:B------:R-:W1:Y:S01]  /*01b0*/  LDCU.128 UR12, c[0x0][0x380] ;  /* 0x00007000ff0c77ac */ /* 0x000e620008000c00 */
[----:B------:R-:W-:Y:S01]  /*01c0*/  IMAD.SHL.U32 R6, R0, 0x4, RZ ;  /* 0x0000000400067824 */ /* 0x000fe200078e00ff */
[----:B------:R-:W-:Y:S01]  /*01d0*/  SHF.R.U32.HI R0, RZ, 0x1e, R0 ;  /* 0x0000001eff007819 */ /* 0x000fe20000011600 */
[----:B------:R-:W-:-:S03]  /*01e0*/  IMAD R3, R3, R2, RZ ;  /* 0x0000000203037224 */ /* 0x000fc600078e02ff */
[----:B-1----:R-:W-:-:S04]  /*01f0*/  IADD3 R4, P0, PT, R6, UR14, RZ ;  /* 0x0000000e06047c10 */ /* 0x002fc8000ff1e0ff */
[----:B------:R-:W-:-:S03]  /*0200*/  IADD3.X R5, PT, PT, R0, UR15, RZ, P0, !PT ;  /* 0x0000000f00057c10 */ /* 0x000fc600087fe4ff */
[----:B------:R-:W-:Y:S02]  /*0210*/  IMAD.WIDE.U32 R2, R3, 0x4, R4 ;  /* 0x0000000403027825 */ /* 0x000fe400078e0004 */
[----:B0-----:R-:W2:Y:S04]  /*0220*/  LDG.E R4, desc[UR6][R4.64] ;  /* 0x0000000604047981 */ /* 0x001ea8000c1e1900 */
[----:B------:R-:W2:Y:S01]  /*0230*/  LDG.E R3, desc[UR6][R2.64] ;  /* 0x0000000602037981 */ /* 0x000ea2000c1e1900 */
[----:B------:R-:W-:-:S04]  /*0240*/  IADD3 R6, P0, PT, R6, UR12, RZ ;  /* 0x0000000c06067c10 */ /* 0x000fc8000ff1e0ff */
[----:B------:R-:W-:Y:S01]  /*0250*/  IADD3.X R7, PT, PT, R0, UR13, RZ, P0, !PT ;  /* 0x0000000d00077c10 */ /* 0x000fe200087fe4ff */
[----:B--2---:R-:W-:-:S05]  /*0260*/  FADD R9, R4, -R3 ;  /* 0x8000000304097221 */ /* 0x004fca0000000000 */
[----:B------:R-:W-:Y:S01]  /*0270*/  STG.E desc[UR6][R6.64], R9 ;  /* 0x0000000906007986 */ /* 0x000fe2000c101906 */
[----:B------:R-:W-:Y:S05]  /*0280*/  EXIT ;  /* 0x000000000000794d */ /* 0x000fea0003800000 */
.L_x_1:
[----:B------:R-:W1:Y:S01]  /*0290*/  LDCU.128 UR12, c[0x0][0x380] ;  /* 0x00007000ff0c77ac */ /* 0x000e620008000c00 */
[----:B------:R-:W-:-:S05]  /*02a0*/  IMAD R3, R3, R2, RZ ;  /* 0x0000000203037224 */ /* 0x000fca00078e02ff */
[----:B------:R-:W-:-:S05]  /*02b0*/  IADD3 R3, P0, PT, R3, R0, RZ ;  /* 0x0000000003037210 */ /* 0x000fca0007f1e0ff */
[----:B------:R-:W-:Y:S01]  /*02c0*/  IMAD.X R4, RZ, RZ, RZ, P0 ;  /* 0x000000ffff047224 */ /* 0x000fe200000e06ff */
[----:B-1----:R-:W-:-:S04]  /*02d0*/  LEA R2, P1, R3, UR14, 0x2 ;  /* 0x0000000e03027c11 */ /* 0x002fc8000f8210ff */
[----:B------:R-:W-:-:S05]  /*02e0*/  LEA.HI.X R3, R3, UR15, R4, 0x2, P1 ;  /* 0x0000000f03037c11 */ /* 0x000fca00088f1404 */
[----:B0-----:R-:W2:Y:S01]  /*02f0*/  LDG.E R2, desc[UR6][R2.64] ;  /* 0x0000000602027981 */ /* 0x001ea2000c1e1900 */
[----:B------:R-:W-:-:S04]  /*0300*/  LEA R4, P0, R0, UR12, 0x2 ;  /* 0x0000000c00047c11 */ /* 0x000fc8000f8010ff */
[----:B------:R-:W-:Y:S01]  /*0310*/  LEA.HI.X R5, R0, UR13, RZ, 0x2, P0 ;  /* 0x0000000d00057c11 */ /* 0x000fe200080f14ff */
[----:B--2---:R-:W-:-:S05]  /*0320*/  FADD R7, -R2, -RZ ;  /* 0x800000ff02077221 */ /* 0x004fca0000000100 */
[----:B------:R-:W-:Y:S01]  /*0330*/  STG.E desc[UR6][R4.64], R7 ;  /* 0x0000000704007986 */ /* 0x000fe2000c101906 */
[----:B------:R-:W-:Y:S05]  /*0340*/  EXIT ;  /* 0x000000000000794d */ /* 0x000fea0003800000 */
.L_x_0:
[----:B------:R-:W-:-:S06]  /*0350*/  UIADD3 UR4, UPT, UPT, UR8, -0x1, URZ ;  /* 0xffffffff08047890 */ /* 0x000fcc000fffe0ff */
[----:B------:R-:W-:-:S13]  /*0360*/  ISETP.NE.AND P0, PT, R4, UR4, PT ;  /* 0x0000000404007c0c */ /* 0x000fda000bf05270 */
[----:B------:R-:W-:Y:S05]  /*0370*/  @P0 BRA `(.L_x_2) ;  /* 0x0000000000280947 */ /* 0x000fea0003800000 */
[----:B------:R-:W1:Y:S01]  /*0380*/  LDCU.128 UR12, c[0x0][0x380] ;  /* 0x00007000ff0c77ac */ /* 0x000e620008000c00 */
[----:B------:R-:W-:Y:S01]  /*0390*/  IMAD.SHL.U32 R4, R0, 0x4, RZ ;  /* 0x0000000400047824 */ /* 0x000fe200078e00ff */
[----:B------:R-:W-:-:S04]  /*03a0*/  SHF.R.U32.HI R0, RZ, 0x1e, R0 ;  /* 0x0000001eff007819 */ /* 0x000fc80000011600 */
[----:B-1----:R-:W-:-:S04]  /*03b0*/  IADD3 R2, P0, PT, R4, UR14, RZ ;  /* 0x0000000e04027c10 */ /* 0x002fc8000ff1e0ff */
[----:B------:R-:W-:-:S06]  /*03c0*/  IADD3.X R3, PT, PT, R0, UR15, RZ, P0, !PT ;  /* 0x0000000f00037c10 */ /* 0x000fcc00087fe4ff */
[----:B0-----:R-:W2:Y:S01]  /*03d0*/  LDG.E R3, desc[UR6][R2.64] ;  /* 0x0000000602037981 */ /* 0x001ea2000c1e1900 */
[----:B------:R-:W-:-:S04]  /*03e0*/  IADD3 R4, P0, PT, R4, UR12, RZ ;  /* 0x0000000c04047c10 */ /* 0x000fc8000ff1e0ff */
[----:B------:R-:W-:-:S05]  /*03f0*/  IADD3.X R5, PT, PT, R0, UR13, RZ, P0, !PT ;  /* 0x0000000d00057c10 */ /* 0x000fca00087fe4ff */
[----:B--2---:R-:W-:Y:S01]  /*0400*/  STG.E desc[UR6][R4.64], R3 ;  /* 0x0000000304007986 */ /* 0x004fe2000c101906 */
[----:B------:R-:W-:Y:S05]  /*0410*/  EXIT ;  /* 0x000000000000794d */ /* 0x000fea0003800000 */
.L_x_2:
        /* <DEDUP_REMOVED lines=14> */
.L_x_3:
[----:B------:R-:W-:-:S00]  /*0500*/  BRA `(.L_x_3) ;  /* 0xfffffffc00fc7947 */ /* 0x000fc0000383ffff */
[----:B------:R-:W-:-:S00]  /*0510*/  NOP ;  /* 0x0000000000007918 */ /* 0x000fc00000000000 */
        /* <DEDUP_REMOVED lines=14> */
.L_x_4:


//--------------------- .nv.shared.reserved.0     --------------------------
	.section	.nv.shared.reserved.0,"aw",@nobits
	.weak		__nv_reservedSMEM_offset_0_alias
	.size		__nv_reservedSMEM_offset_0_alias, 0, 64
	.other		__nv_reservedSMEM_offset_0_alias,@"STO_CUDA_RESERVED_SHARED STV_DEFAULT"
__nv_reservedSMEM_offset_0_alias:
	.zero		0
	.zero		64


//--------------------- .nv.constant0.dt_z_real   --------------------------
	.section	.nv.constant0.dt_z_real,"a",@progbits
	.sectionflags	@""
	.align	4
.nv.constant0.dt_z_real:
	.zero		928


//--------------------- SYMBOLS --------------------------

	.type		.nv.reservedSmem.offset0,@object
	.size		.nv.reservedSmem.offset0,0x4
